	.headerflags	@"EF_CUDA_TEXMODE_UNIFIED EF_CUDA_64BIT_ADDRESS EF_CUDA_ACCELERATORS EF_CUDA_SM90 EF_CUDA_VIRTUAL_SM(EF_CUDA_SM90)"
	.elftype	@"ET_EXEC"


//--------------------- .nv.info                  --------------------------
	.section	.nv.info,"",@"SHT_CUDA_INFO"
	.align	4


	//----- nvinfo : EIATTR_REGCOUNT
	.align		4
        /*0000*/ 	.byte	0x04, 0x2f
        /*0002*/ 	.short	(.L_3 - .L_2)
	.align		4
.L_2:
        /*0004*/ 	.word	index@(triton_poi_fused__native_batch_norm_legit_no_training_leaky_relu_21)
        /*0008*/ 	.word	0x00000010


	//----- nvinfo : EIATTR_MIN_STACK_SIZE
	.align		4
.L_3:
        /*000c*/ 	.byte	0x04, 0x12
        /*000e*/ 	.short	(.L_5 - .L_4)
	.align		4
.L_4:
        /*0010*/ 	.word	index@(triton_poi_fused__native_batch_norm_legit_no_training_leaky_relu_21)
        /*0014*/ 	.word	0x00000000


	//----- nvinfo : EIATTR_FRAME_SIZE
	.align		4
.L_5:
        /*0018*/ 	.byte	0x04, 0x11
        /*001a*/ 	.short	(.L_7 - .L_6)
	.align		4
.L_6:
        /*001c*/ 	.word	index@(triton_poi_fused__native_batch_norm_legit_no_training_leaky_relu_21)
        /*0020*/ 	.word	0x00000000


	//----- nvinfo : EIATTR_MIN_STACK_SIZE
	.align		4
.L_7:
        /*0024*/ 	.byte	0x04, 0x12
        /*0026*/ 	.short	(.L_9 - .L_8)
	.align		4
.L_8:
        /*0028*/ 	.word	index@(triton_poi_fused__native_batch_norm_legit_no_training_leaky_relu_21)
        /*002c*/ 	.word	0x00000000
.L_9:


//--------------------- .nv.info.triton_poi_fused__native_batch_norm_legit_no_training_leaky_relu_21 --------------------------
	.section	.nv.info.triton_poi_fused__native_batch_norm_legit_no_training_leaky_relu_21,"",@"SHT_CUDA_INFO"
	.sectionflags	@""
	.align	4


	//----- nvinfo : EIATTR_CUDA_API_VERSION
	.align		4
        /*0000*/ 	.byte	0x04, 0x37
        /*0002*/ 	.short	(.L_11 - .L_10)
.L_10:
        /*0004*/ 	.word	0x0000007c


	//----- nvinfo : EIATTR_KPARAM_INFO
	.align		4
.L_11:
        /*0008*/ 	.byte	0x04, 0x17
        /*000a*/ 	.short	(.L_13 - .L_12)
.L_12:
        /*000c*/ 	.word	0x00000000
        /*0010*/ 	.short	0x0006
        /*0012*/ 	.short	0x0030
        /*0014*/ 	.byte	0x00, 0xf0, 0x11, 0x00


	//----- nvinfo : EIATTR_KPARAM_INFO
	.align		4
.L_13:
        /*0018*/ 	.byte	0x04, 0x17
        /*001a*/ 	.short	(.L_15 - .L_14)
.L_14:
        /*001c*/ 	.word	0x00000000
        /*0020*/ 	.short	0x0005
        /*0022*/ 	.short	0x0028
        /*0024*/ 	.byte	0x00, 0xf4, 0x21, 0x00


	//----- nvinfo : EIATTR_KPARAM_INFO
	.align		4
.L_15:
        /*0028*/ 	.byte	0x04, 0x17
        /*002a*/ 	.short	(.L_17 - .L_16)
.L_16:
        /*002c*/ 	.word	0x00000000
        /*0030*/ 	.short	0x0004
        /*0032*/ 	.short	0x0020
        /*0034*/ 	.byte	0x00, 0xf4, 0x21, 0x00


	//----- nvinfo : EIATTR_KPARAM_INFO
	.align		4
.L_17:
        /*0038*/ 	.byte	0x04, 0x17
        /*003a*/ 	.short	(.L_19 - .L_18)
.L_18:
        /*003c*/ 	.word	0x00000000
        /*0040*/ 	.short	0x0003
        /*0042*/ 	.short	0x0018
        /*0044*/ 	.byte	0x00, 0xf4, 0x21, 0x00


	//----- nvinfo : EIATTR_KPARAM_INFO
	.align		4
.L_19:
        /*0048*/ 	.byte	0x04, 0x17
        /*004a*/ 	.short	(.L_21 - .L_20)
.L_20:
        /*004c*/ 	.word	0x00000000
        /*0050*/ 	.short	0x0002
        /*0052*/ 	.short	0x0010
        /*0054*/ 	.byte	0x00, 0xf4, 0x21, 0x00


	//----- nvinfo : EIATTR_KPARAM_INFO
	.align		4
.L_21:
        /*0058*/ 	.byte	0x04, 0x17
        /*005a*/ 	.short	(.L_23 - .L_22)
.L_22:
        /*005c*/ 	.word	0x00000000
        /*0060*/ 	.short	0x0001
        /*0062*/ 	.short	0x0008
        /*0064*/ 	.byte	0x00, 0xf4, 0x21, 0x00


	//----- nvinfo : EIATTR_KPARAM_INFO
	.align		4
.L_23:
        /*0068*/ 	.byte	0x04, 0x17
        /*006a*/ 	.short	(.L_25 - .L_24)
.L_24:
        /*006c*/ 	.word	0x00000000
        /*0070*/ 	.short	0x0000
        /*0072*/ 	.short	0x0000
        /*0074*/ 	.byte	0x00, 0xf4, 0x21, 0x00


	//----- nvinfo : EIATTR_SPARSE_MMA_MASK
	.align		4
.L_25:
        /*0078*/ 	.byte	0x03, 0x50
        /*007a*/ 	.short	0x0000


	//----- nvinfo : EIATTR_MAXREG_COUNT
	.align		4
        /*007c*/ 	.byte	0x03, 0x1b
        /*007e*/ 	.short	0x00ff


	//----- nvinfo : EIATTR_EXIT_INSTR_OFFSETS
	.align		4
        /*0080*/ 	.byte	0x04, 0x1c
        /*0082*/ 	.short	(.L_27 - .L_26)


	//   ....[0]....
.L_26:
        /*0084*/ 	.word	0x000003d0


	//----- nvinfo : EIATTR_REQNTID
	.align		4
.L_27:
        /*0088*/ 	.byte	0x04, 0x10
        /*008a*/ 	.short	(.L_29 - .L_28)
.L_28:
        /*008c*/ 	.word	0x00000080
        /*0090*/ 	.word	0x00000001
        /*0094*/ 	.word	0x00000001


	//----- nvinfo : EIATTR_CBANK_PARAM_SIZE
	.align		4
.L_29:
        /*0098*/ 	.byte	0x03, 0x19
        /*009a*/ 	.short	0x0034


	//----- nvinfo : EIATTR_PARAM_CBANK
	.align		4
        /*009c*/ 	.byte	0x04, 0x0a
        /*009e*/ 	.short	(.L_31 - .L_30)
	.align		4
.L_30:
        /*00a0*/ 	.word	index@(.nv.constant0.triton_poi_fused__native_batch_norm_legit_no_training_leaky_relu_21)
        /*00a4*/ 	.short	0x0210
        /*00a6*/ 	.short	0x0034


	//----- nvinfo : EIATTR_SW_WAR
	.align		4
.L_31:
        /*00a8*/ 	.byte	0x04, 0x36
        /*00aa*/ 	.short	(.L_33 - .L_32)
.L_32:
        /*00ac*/ 	.word	0x00000008
.L_33:


//--------------------- .nv.callgraph             --------------------------
	.section	.nv.callgraph,"",@"SHT_CUDA_CALLGRAPH"
	.align	4
	.sectionentsize	8
	.align		4
        /*0000*/ 	.word	0x00000000
	.align		4
        /*0004*/ 	.word	0xffffffff
	.align		4
        /*0008*/ 	.word	0x00000000
	.align		4
        /*000c*/ 	.word	0xfffffffe
	.align		4
        /*0010*/ 	.word	0x00000000
	.align		4
        /*0014*/ 	.word	0xfffffffd
	.align		4
        /*0018*/ 	.word	0x00000000
	.align		4
        /*001c*/ 	.word	0xfffffffc


//--------------------- .nv.constant4             --------------------------
	.section	.nv.constant4,"a",@progbits
	.align	8
	.align		8
.nv.constant4:
        /*0000*/ 	.dword	_$_str
	.align		8
        /*0008*/ 	.dword	_$_str_$_2


//--------------------- .text.triton_poi_fused__native_batch_norm_legit_no_training_leaky_relu_21 --------------------------
	.section	.text.triton_poi_fused__native_batch_norm_legit_no_training_leaky_relu_21,"ax",@progbits
	.align	128
        .global         triton_poi_fused__native_batch_norm_legit_no_training_leaky_relu_21
        .type           triton_poi_fused__native_batch_norm_legit_no_training_leaky_relu_21,@function
        .size           triton_poi_fused__native_batch_norm_legit_no_training_leaky_relu_21,(.L_x_1 - triton_poi_fused__native_batch_norm_legit_no_training_leaky_relu_21)
        .other          triton_poi_fused__native_batch_norm_legit_no_training_leaky_relu_21,@"STO_CUDA_ENTRY STV_DEFAULT"
triton_poi_fused__native_batch_norm_legit_no_training_leaky_relu_21:
.text.triton_poi_fused__native_batch_norm_legit_no_training_leaky_relu_21:
[----:B------:R-:W-:Y:S01]  /*0000*/  LDC R1, c[0x0][0x28] ;  /* 0x00000a00ff017b82 */ /* 0x000fe20000000800 */
[----:B------:R-:W1:Y:S07]  /*0010*/  S2R R0, SR_TID.X ;  /* 0x0000000000007919 */ /* 0x000e6e0000002100 */
[----:B------:R-:W2:Y:S01]  /*0020*/  LDC.64 R2, c[0x0][0x228] ;  /* 0x00008a00ff027b82 */ /* 0x000ea20000000a00 */
[----:B------:R-:W-:Y:S01]  /*0030*/  ULDC.64 UR4, c[0x0][0x208] ;  /* 0x0000820000047ab9 */ /* 0x000fe20000000a00 */
[----:B------:R-:W3:Y:S06]  /*0040*/  S2R R7, SR_CTAID.X ;  /* 0x0000000000077919 */ /* 0x000eec0000002500 */
[----:B------:R-:W4:Y:S08]  /*0050*/  LDC.64 R8, c[0x0][0x230] ;  /* 0x00008c00ff087b82 */ /* 0x000f300000000a00 */
[----:B------:R-:W5:Y:S01]  /*0060*/  LDC.64 R10, c[0x0][0x238] ;  /* 0x00008e00ff0a7b82 */ /* 0x000f620000000a00 */
[----:B-1----:R-:W-:-:S02]  /*0070*/  SHF.L.U32 R0, R0, 0x1, RZ ;  /* 0x0000000100007819 */ /* 0x002fc400000006ff */
[----:B---3--:R-:W-:Y:S02]  /*0080*/  SHF.R.S32.HI R5, RZ, 0x17, R7 ;  /* 0x00000017ff057819 */ /* 0x008fe40000011407 */
[----:B------:R-:W-:Y:S02]  /*0090*/  LOP3.LUT R0, R0, 0xfe, RZ, 0xc0, !PT ;  /* 0x000000fe00007812 */ /* 0x000fe400078ec0ff */
[----:B------:R-:W-:Y:S02]  /*00a0*/  SGXT R5, R5, 0x1 ;  /* 0x000000010505781a */ /* 0x000fe40000000200 */
[----:B------:R-:W-:Y:S02]  /*00b0*/  LEA R0, R7, R0, 0x8 ;  /* 0x0000000007007211 */ /* 0x000fe400078e40ff */
[----:B------:R-:W1:Y:S02]  /*00c0*/  LDC.64 R6, c[0x0][0x220] ;  /* 0x00008800ff067b82 */ /* 0x000e640000000a00 */
[----:B------:R-:W-:-:S04]  /*00d0*/  LEA.HI R5, R5, R0, RZ, 0x9 ;  /* 0x0000000005057211 */ /* 0x000fc800078f48ff */
[----:B------:R-:W-:-:S04]  /*00e0*/  LOP3.LUT R5, R5, 0xfffffe00, RZ, 0xc0, !PT ;  /* 0xfffffe0005057812 */ /* 0x000fc800078ec0ff */
[----:B------:R-:W-:Y:S02]  /*00f0*/  IADD3 R13, R0, -R5, RZ ;  /* 0x80000005000d7210 */ /* 0x000fe40007ffe0ff */
[----:B------:R-:W3:Y:S03]  /*0100*/  LDC.64 R4, c[0x0][0x218] ;  /* 0x00008600ff047b82 */ /* 0x000ee60000000a00 */
[----:B--2---:R-:W-:-:S06]  /*0110*/  IMAD.WIDE R2, R13, 0x4, R2 ;  /* 0x000000040d027825 */ /* 0x004fcc00078e0202 */
[----:B------:R-:W2:Y:S01]  /*0120*/  LDG.E.EL.64 R2, desc[UR4][R2.64] ;  /* 0x0000000402027981 */ /* 0x000ea2000c2e1b00 */
[----:B-1----:R-:W-:-:S06]  /*0130*/  IMAD.WIDE R6, R13, 0x4, R6 ;  /* 0x000000040d067825 */ /* 0x002fcc00078e0206 */
[----:B------:R-:W2:Y:S01]  /*0140*/  LDG.E.EL.64 R6, desc[UR4][R6.64] ;  /* 0x0000000406067981 */ /* 0x000ea2000c2e1b00 */
[----:B---3--:R-:W-:-:S06]  /*0150*/  IMAD.WIDE R4, R0, 0x4, R4 ;  /* 0x0000000400047825 */ /* 0x008fcc00078e0204 */
[----:B------:R-:W3:Y:S01]  /*0160*/  LDG.E.64 R4, desc[UR4][R4.64] ;  /* 0x0000000404047981 */ /* 0x000ee2000c1e1b00 */
[----:B----4-:R-:W-:-:S04]  /*0170*/  IMAD.WIDE R8, R13, 0x4, R8 ;  /* 0x000000040d087825 */ /* 0x010fc800078e0208 */
[----:B-----5:R-:W-:Y:S02]  /*0180*/  IMAD.WIDE R10, R13, 0x4, R10 ;  /* 0x000000040d0a7825 */ /* 0x020fe400078e020a */
[----:B------:R-:W4:Y:S04]  /*0190*/  LDG.E.EL.64 R8, desc[UR4][R8.64] ;  /* 0x0000000408087981 */ /* 0x000f28000c2e1b00 */
[----:B------:R-:W4:Y:S01]  /*01a0*/  LDG.E.EL.64 R10, desc[UR4][R10.64] ;  /* 0x000000040a0a7981 */ /* 0x000f22000c2e1b00 */
[----:B--2---:R-:W-:Y:S01]  /*01b0*/  FADD R2, R2, 9.9999997473787516356e-06 ;  /* 0x3727c5ac02027421 */ /* 0x004fe20000000000 */
[----:B------:R-:W-:-:S03]  /*01c0*/  FADD R3, R3, 9.9999997473787516356e-06 ;  /* 0x3727c5ac03037421 */ /* 0x000fc60000000000 */
[----:B------:R-:W1:Y:S08]  /*01d0*/  MUFU.SQRT R12, R2 ;  /* 0x00000002000c7308 */ /* 0x000e700000002000 */
[----:B------:R-:W2:Y:S01]  /*01e0*/  MUFU.SQRT R13, R3 ;  /* 0x00000003000d7308 */ /* 0x000ea20000002000 */
[C---:B-1----:R-:W-:Y:S02]  /*01f0*/  FSETP.GT.AND P0, PT, R12.reuse, 8.50705917302346158658e+37, PT ;  /* 0x7e8000000c00780b */ /* 0x042fe40003f04000 */
[----:B------:R-:W-:-:S02]  /*0200*/  FSETP.GEU.AND P2, PT, R12, 1.175494350822287508e-38, PT ;  /* 0x008000000c00780b */ /* 0x000fc40003f4e000 */
[C---:B--2---:R-:W-:Y:S02]  /*0210*/  FSETP.GT.AND P1, PT, R13.reuse, 8.50705917302346158658e+37, PT ;  /* 0x7e8000000d00780b */ /* 0x044fe40003f24000 */
[----:B------:R-:W-:-:S07]  /*0220*/  FSETP.GEU.AND P3, PT, R13, 1.175494350822287508e-38, PT ;  /* 0x008000000d00780b */ /* 0x000fce0003f6e000 */
[----:B------:R-:W-:Y:S01]  /*0230*/  @P0 FMUL R12, R12, 0.25 ;  /* 0x3e8000000c0c0820 */ /* 0x000fe20000400000 */
[----:B------:R-:W-:-:S03]  /*0240*/  HFMA2.MMA R2, -RZ, RZ, 1.625, 0 ;  /* 0x3e800000ff027435 */ /* 0x000fc600000001ff */
[----:B------:R-:W-:Y:S01]  /*0250*/  @!P2 FMUL R12, R12, 16777216 ;  /* 0x4b8000000c0ca820 */ /* 0x000fe20000400000 */
[----:B------:R-:W-:-:S04]  /*0260*/  @P1 FMUL R13, R13, 0.25 ;  /* 0x3e8000000d0d1820 */ /* 0x000fc80000400000 */
[----:B------:R-:W-:Y:S01]  /*0270*/  @!P3 FMUL R13, R13, 16777216 ;  /* 0x4b8000000d0db820 */ /* 0x000fe20000400000 */
[----:B------:R-:W1:Y:S01]  /*0280*/  MUFU.RCP R12, R12 ;  /* 0x0000000c000c7308 */ /* 0x000e620000001000 */
[----:B------:R-:W-:-:S07]  /*0290*/  FSEL R3, R2, 1, P0 ;  /* 0x3f80000002037808 */ /* 0x000fce0000000000 */
[----:B------:R-:W2:Y:S01]  /*02a0*/  MUFU.RCP R13, R13 ;  /* 0x0000000d000d7308 */ /* 0x000ea20000001000 */
[----:B------:R-:W-:Y:S01]  /*02b0*/  FSEL R2, R2, 1, P1 ;  /* 0x3f80000002027808 */ /* 0x000fe20000800000 */
[----:B------:R-:W-:Y:S01]  /*02c0*/  @!P2 FMUL R3, R3, 16777216 ;  /* 0x4b8000000303a820 */ /* 0x000fe20000400000 */
[----:B---3--:R-:W-:-:S03]  /*02d0*/  FADD R5, R5, -R7 ;  /* 0x8000000705057221 */ /* 0x008fc60000000000 */
[----:B------:R-:W-:Y:S01]  /*02e0*/  @!P3 FMUL R2, R2, 16777216 ;  /* 0x4b8000000202b820 */ /* 0x000fe20000400000 */
[----:B------:R-:W-:Y:S01]  /*02f0*/  FADD R4, R4, -R6 ;  /* 0x8000000604047221 */ /* 0x000fe20000000000 */
[----:B-1----:R-:W-:Y:S02]  /*0300*/  FMUL R7, R12, R3 ;  /* 0x000000030c077220 */ /* 0x002fe40000400000 */
[----:B--2---:R-:W-:Y:S02]  /*0310*/  FMUL R6, R13, R2 ;  /* 0x000000020d067220 */ /* 0x004fe40000400000 */
[----:B------:R-:W1:Y:S01]  /*0320*/  LDC.64 R2, c[0x0][0x210] ;  /* 0x00008400ff027b82 */ /* 0x000e620000000a00 */
[----:B------:R-:W-:Y:S01]  /*0330*/  FMUL R7, R4, R7 ;  /* 0x0000000704077220 */ /* 0x000fe20000400000 */
[----:B------:R-:W-:-:S03]  /*0340*/  FMUL R6, R5, R6 ;  /* 0x0000000605067220 */ /* 0x000fc60000400000 */
[----:B----4-:R-:W-:Y:S01]  /*0350*/  FFMA R8, R8, R7, R10 ;  /* 0x0000000708087223 */ /* 0x010fe2000000000a */
[----:B------:R-:W-:-:S04]  /*0360*/  FFMA R9, R9, R6, R11 ;  /* 0x0000000609097223 */ /* 0x000fc8000000000b */
[----:B------:R-:W-:Y:S02]  /*0370*/  FSETP.GT.AND P0, PT, R8, RZ, PT ;  /* 0x000000ff0800720b */ /* 0x000fe40003f04000 */
[----:B------:R-:W-:-:S11]  /*0380*/  FSETP.GT.AND P1, PT, R9, RZ, PT ;  /* 0x000000ff0900720b */ /* 0x000fd60003f24000 */
[----:B------:R-:W-:Y:S01]  /*0390*/  @!P0 FMUL R8, R8, 0.10000000149011611938 ;  /* 0x3dcccccd08088820 */ /* 0x000fe20000400000 */
[----:B-1----:R-:W-:-:S04]  /*03a0*/  IMAD.WIDE R2, R0, 0x4, R2 ;  /* 0x0000000400027825 */ /* 0x002fc800078e0202 */
[----:B------:R-:W-:-:S05]  /*03b0*/  @!P1 FMUL R9, R9, 0.10000000149011611938 ;  /* 0x3dcccccd09099820 */ /* 0x000fca0000400000 */
[----:B------:R-:W-:Y:S01]  /*03c0*/  STG.E.64 desc[UR4][R2.64], R8 ;  /* 0x0000000802007986 */ /* 0x000fe2000c101b04 */
[----:B------:R-:W-:Y:S05]  /*03d0*/  EXIT ;  /* 0x000000000000794d */ /* 0x000fea0003800000 */
.L_x_0:
[----:B------:R-:W-:-:S00]  /*03e0*/  BRA `(.L_x_0) ;  /* 0xfffffffc00fc7947 */ /* 0x000fc0000383ffff */
[----:B------:R-:W-:-:S00]  /*03f0*/  NOP ;  /* 0x0000000000007918 */ /* 0x000fc00000000000 */
        /* <DEDUP_REMOVED lines=8> */
.L_x_1:


//--------------------- .nv.global.init           --------------------------
	.section	.nv.global.init,"aw",@progbits
.nv.global.init:
	.type		_$_str,@object
	.size		_$_str,(_$_str_$_2 - _$_str)
_$_str:
        /*0000*/ 	.byte	0x5f, 0x5f, 0x43, 0x55, 0x44, 0x41, 0x5f, 0x46, 0x54, 0x5a, 0x00
	.type		_$_str_$_2,@object
	.size		_$_str_$_2,(.L_1 - _$_str_$_2)
_$_str_$_2:
        /*000b*/ 	.byte	0x5f, 0x5f, 0x43, 0x55, 0x44, 0x41, 0x5f, 0x50, 0x52, 0x45, 0x43, 0x5f, 0x53, 0x51, 0x52, 0x54
        /*001b*/ 	.byte	0x00
.L_1:


//--------------------- .nv.constant0.triton_poi_fused__native_batch_norm_legit_no_training_leaky_relu_21 --------------------------
	.section	.nv.constant0.triton_poi_fused__native_batch_norm_legit_no_training_leaky_relu_21,"a",@progbits
	.sectionflags	@""
	.align	4
.nv.constant0.triton_poi_fused__native_batch_norm_legit_no_training_leaky_relu_21:
	.zero		580
